//
// Generated by NVIDIA NVVM Compiler
//
// Compiler Build ID: CL-36424714
// Cuda compilation tools, release 13.0, V13.0.88
// Based on NVVM 20.0.0
//

.version 9.0
.target sm_100
.address_size 64

	// .globl	_Z10mandelbrotPjPf

.visible .entry _Z10mandelbrotPjPf(
	.param .u64 .ptr .align 1 _Z10mandelbrotPjPf_param_0,
	.param .u64 .ptr .align 1 _Z10mandelbrotPjPf_param_1
)
{
	.reg .pred 	%p<4>;
	.reg .b32 	%r<20>;
	.reg .b32 	%f<96>;
	.reg .b64 	%rd<7>;
	.reg .b64 	%fd<74>;

	ld.param.u64 	%rd3, [_Z10mandelbrotPjPf_param_0];
	ld.param.u64 	%rd2, [_Z10mandelbrotPjPf_param_1];
	cvta.to.global.u64 	%rd4, %rd3;
	ld.global.u32 	%r1, [%rd4];
	ld.global.u32 	%r2, [%rd4+4];
	mov.u32 	%r3, %ntid.x;
	mov.u32 	%r11, %ctaid.x;
	mov.u32 	%r12, %tid.x;
	mad.lo.s32 	%r18, %r3, %r11, %r12;
	mul.lo.s32 	%r5, %r2, %r1;
	setp.ge.u32 	%p1, %r18, %r5;
	@%p1 bra 	$L__BB0_5;
	cvt.rn.f64.u32 	%fd4, %r1;
	mul.f64 	%fd1, %fd4, 0d3FE0000000000000;
	cvt.rn.f64.u32 	%fd5, %r2;
	mul.f64 	%fd2, %fd5, 0d3FE0000000000000;
	mov.u32 	%r13, %nctaid.x;
	mul.lo.s32 	%r6, %r3, %r13;
	cvta.to.global.u64 	%rd1, %rd2;
$L__BB0_2:
	div.u32 	%r15, %r18, %r1;
	mul.lo.s32 	%r16, %r15, %r1;
	sub.s32 	%r17, %r18, %r16;
	cvt.rn.f32.u32 	%f7, %r17;
	cvt.rn.f32.u32 	%f8, %r15;
	cvt.f64.f32 	%fd6, %f7;
	sub.f64 	%fd7, %fd6, %fd1;
	cvt.rn.f32.f64 	%f9, %fd7;
	cvt.f64.f32 	%fd8, %f8;
	sub.f64 	%fd9, %fd8, %fd2;
	cvt.rn.f32.f64 	%f10, %fd9;
	div.rn.f32 	%f11, %f9, 0f44580000;
	div.rn.f32 	%f12, %f10, 0f44580000;
	add.f32 	%f1, %f11, 0fBF400000;
	add.f32 	%f13, %f12, 0f00000000;
	cvt.f64.f32 	%fd3, %f13;
	mov.f32 	%f94, 0f00000000;
	mov.b32 	%r19, 0;
	mov.f32 	%f95, %f94;
$L__BB0_3:
	mul.f32 	%f14, %f95, %f95;
	mul.f32 	%f15, %f94, %f94;
	sub.f32 	%f16, %f14, %f15;
	add.f32 	%f17, %f1, %f16;
	cvt.f64.f32 	%fd10, %f95;
	add.f64 	%fd11, %fd10, %fd10;
	cvt.f64.f32 	%fd12, %f94;
	fma.rn.f64 	%fd13, %fd11, %fd12, %fd3;
	cvt.rn.f32.f64 	%f18, %fd13;
	mul.f32 	%f19, %f17, %f17;
	mul.f32 	%f20, %f18, %f18;
	sub.f32 	%f21, %f19, %f20;
	add.f32 	%f22, %f1, %f21;
	cvt.f64.f32 	%fd14, %f17;
	add.f64 	%fd15, %fd14, %fd14;
	cvt.f64.f32 	%fd16, %f18;
	fma.rn.f64 	%fd17, %fd15, %fd16, %fd3;
	cvt.rn.f32.f64 	%f23, %fd17;
	mul.f32 	%f24, %f22, %f22;
	mul.f32 	%f25, %f23, %f23;
	sub.f32 	%f26, %f24, %f25;
	add.f32 	%f27, %f1, %f26;
	cvt.f64.f32 	%fd18, %f22;
	add.f64 	%fd19, %fd18, %fd18;
	cvt.f64.f32 	%fd20, %f23;
	fma.rn.f64 	%fd21, %fd19, %fd20, %fd3;
	cvt.rn.f32.f64 	%f28, %fd21;
	mul.f32 	%f29, %f27, %f27;
	mul.f32 	%f30, %f28, %f28;
	sub.f32 	%f31, %f29, %f30;
	add.f32 	%f32, %f1, %f31;
	cvt.f64.f32 	%fd22, %f27;
	add.f64 	%fd23, %fd22, %fd22;
	cvt.f64.f32 	%fd24, %f28;
	fma.rn.f64 	%fd25, %fd23, %fd24, %fd3;
	cvt.rn.f32.f64 	%f33, %fd25;
	mul.f32 	%f34, %f32, %f32;
	mul.f32 	%f35, %f33, %f33;
	sub.f32 	%f36, %f34, %f35;
	add.f32 	%f37, %f1, %f36;
	cvt.f64.f32 	%fd26, %f32;
	add.f64 	%fd27, %fd26, %fd26;
	cvt.f64.f32 	%fd28, %f33;
	fma.rn.f64 	%fd29, %fd27, %fd28, %fd3;
	cvt.rn.f32.f64 	%f38, %fd29;
	mul.f32 	%f39, %f37, %f37;
	mul.f32 	%f40, %f38, %f38;
	sub.f32 	%f41, %f39, %f40;
	add.f32 	%f42, %f1, %f41;
	cvt.f64.f32 	%fd30, %f37;
	add.f64 	%fd31, %fd30, %fd30;
	cvt.f64.f32 	%fd32, %f38;
	fma.rn.f64 	%fd33, %fd31, %fd32, %fd3;
	cvt.rn.f32.f64 	%f43, %fd33;
	mul.f32 	%f44, %f42, %f42;
	mul.f32 	%f45, %f43, %f43;
	sub.f32 	%f46, %f44, %f45;
	add.f32 	%f47, %f1, %f46;
	cvt.f64.f32 	%fd34, %f42;
	add.f64 	%fd35, %fd34, %fd34;
	cvt.f64.f32 	%fd36, %f43;
	fma.rn.f64 	%fd37, %fd35, %fd36, %fd3;
	cvt.rn.f32.f64 	%f48, %fd37;
	mul.f32 	%f49, %f47, %f47;
	mul.f32 	%f50, %f48, %f48;
	sub.f32 	%f51, %f49, %f50;
	add.f32 	%f52, %f1, %f51;
	cvt.f64.f32 	%fd38, %f47;
	add.f64 	%fd39, %fd38, %fd38;
	cvt.f64.f32 	%fd40, %f48;
	fma.rn.f64 	%fd41, %fd39, %fd40, %fd3;
	cvt.rn.f32.f64 	%f53, %fd41;
	mul.f32 	%f54, %f52, %f52;
	mul.f32 	%f55, %f53, %f53;
	sub.f32 	%f56, %f54, %f55;
	add.f32 	%f57, %f1, %f56;
	cvt.f64.f32 	%fd42, %f52;
	add.f64 	%fd43, %fd42, %fd42;
	cvt.f64.f32 	%fd44, %f53;
	fma.rn.f64 	%fd45, %fd43, %fd44, %fd3;
	cvt.rn.f32.f64 	%f58, %fd45;
	mul.f32 	%f59, %f57, %f57;
	mul.f32 	%f60, %f58, %f58;
	sub.f32 	%f61, %f59, %f60;
	add.f32 	%f62, %f1, %f61;
	cvt.f64.f32 	%fd46, %f57;
	add.f64 	%fd47, %fd46, %fd46;
	cvt.f64.f32 	%fd48, %f58;
	fma.rn.f64 	%fd49, %fd47, %fd48, %fd3;
	cvt.rn.f32.f64 	%f63, %fd49;
	mul.f32 	%f64, %f62, %f62;
	mul.f32 	%f65, %f63, %f63;
	sub.f32 	%f66, %f64, %f65;
	add.f32 	%f67, %f1, %f66;
	cvt.f64.f32 	%fd50, %f62;
	add.f64 	%fd51, %fd50, %fd50;
	cvt.f64.f32 	%fd52, %f63;
	fma.rn.f64 	%fd53, %fd51, %fd52, %fd3;
	cvt.rn.f32.f64 	%f68, %fd53;
	mul.f32 	%f69, %f67, %f67;
	mul.f32 	%f70, %f68, %f68;
	sub.f32 	%f71, %f69, %f70;
	add.f32 	%f72, %f1, %f71;
	cvt.f64.f32 	%fd54, %f67;
	add.f64 	%fd55, %fd54, %fd54;
	cvt.f64.f32 	%fd56, %f68;
	fma.rn.f64 	%fd57, %fd55, %fd56, %fd3;
	cvt.rn.f32.f64 	%f73, %fd57;
	mul.f32 	%f74, %f72, %f72;
	mul.f32 	%f75, %f73, %f73;
	sub.f32 	%f76, %f74, %f75;
	add.f32 	%f77, %f1, %f76;
	cvt.f64.f32 	%fd58, %f72;
	add.f64 	%fd59, %fd58, %fd58;
	cvt.f64.f32 	%fd60, %f73;
	fma.rn.f64 	%fd61, %fd59, %fd60, %fd3;
	cvt.rn.f32.f64 	%f78, %fd61;
	mul.f32 	%f79, %f77, %f77;
	mul.f32 	%f80, %f78, %f78;
	sub.f32 	%f81, %f79, %f80;
	add.f32 	%f82, %f1, %f81;
	cvt.f64.f32 	%fd62, %f77;
	add.f64 	%fd63, %fd62, %fd62;
	cvt.f64.f32 	%fd64, %f78;
	fma.rn.f64 	%fd65, %fd63, %fd64, %fd3;
	cvt.rn.f32.f64 	%f83, %fd65;
	mul.f32 	%f84, %f82, %f82;
	mul.f32 	%f85, %f83, %f83;
	sub.f32 	%f86, %f84, %f85;
	add.f32 	%f87, %f1, %f86;
	cvt.f64.f32 	%fd66, %f82;
	add.f64 	%fd67, %fd66, %fd66;
	cvt.f64.f32 	%fd68, %f83;
	fma.rn.f64 	%fd69, %fd67, %fd68, %fd3;
	cvt.rn.f32.f64 	%f88, %fd69;
	mul.f32 	%f89, %f87, %f87;
	mul.f32 	%f90, %f88, %f88;
	sub.f32 	%f91, %f89, %f90;
	add.f32 	%f95, %f1, %f91;
	cvt.f64.f32 	%fd70, %f87;
	add.f64 	%fd71, %fd70, %fd70;
	cvt.f64.f32 	%fd72, %f88;
	fma.rn.f64 	%fd73, %fd71, %fd72, %fd3;
	cvt.rn.f32.f64 	%f94, %fd73;
	add.s32 	%r19, %r19, 16;
	setp.ne.s32 	%p2, %r19, 2000;
	@%p2 bra 	$L__BB0_3;
	mul.f32 	%f92, %f94, %f94;
	fma.rn.f32 	%f93, %f95, %f95, %f92;
	mul.wide.u32 	%rd5, %r18, 4;
	add.s64 	%rd6, %rd1, %rd5;
	st.global.f32 	[%rd6], %f93;
	add.s32 	%r18, %r18, %r6;
	setp.lt.u32 	%p3, %r18, %r5;
	@%p3 bra 	$L__BB0_2;
$L__BB0_5:
	ret;

}


// ===== COMPILED SASS (sm_100) =====

	.target	sm_100

	.elftype	@"ET_EXEC"


//--------------------- .note.nv.tkinfo           --------------------------
	.section	.note.nv.tkinfo,"",@"SHT_NOTE"
	.sectionflags	@"SHF_NOTE_NV_TKINFO"
	.tkinfo
        /*0018*/ 	.word	0x00000002
        /*0030*/ 	.string	""
        /*0030*/ 	.string	"ptxas"
        /*0030*/ 	.string	"Cuda compilation tools, release 13.0, V13.0.88"
        /*0030*/ 	.string	"Build cuda_13.0.r13.0/compiler.36424714_0"
        /*0030*/ 	.string	"-arch sm_100 -m 64 "



//--------------------- .note.nv.cuinfo           --------------------------
	.section	.note.nv.cuinfo,"",@"SHT_NOTE"
	.sectionflags	@"SHF_NOTE_NV_CUINFO"
        /*0018*/ 	.short	0x0002
        /*001a*/ 	.short	0x0064
        /*001c*/ 	.short	0x0082
	.zero		2


//--------------------- .nv.info                  --------------------------
	.section	.nv.info,"",@"SHT_CUDA_INFO"
	.align	4


	//----- nvinfo : EIATTR_REGCOUNT
	.align		4
        /*0000*/ 	.byte	0x04, 0x2f
        /*0002*/ 	.short	(.L_1 - .L_0)
	.align		4
.L_0:
        /*0004*/ 	.word	index@(_Z10mandelbrotPjPf)
        /*0008*/ 	.word	0x00000018


	//----- nvinfo : EIATTR_FRAME_SIZE
	.align		4
.L_1:
        /*000c*/ 	.byte	0x04, 0x11
        /*000e*/ 	.short	(.L_3 - .L_2)
	.align		4
.L_2:
        /*0010*/ 	.word	index@($__internal_0_$__cuda_sm3x_div_rn_noftz_f32_slowpath)
        /*0014*/ 	.word	0x00000000


	//----- nvinfo : EIATTR_FRAME_SIZE
	.align		4
.L_3:
        /*0018*/ 	.byte	0x04, 0x11
        /*001a*/ 	.short	(.L_5 - .L_4)
	.align		4
.L_4:
        /*001c*/ 	.word	index@(_Z10mandelbrotPjPf)
        /*0020*/ 	.word	0x00000000


	//----- nvinfo : EIATTR_MIN_STACK_SIZE
	.align		4
.L_5:
        /*0024*/ 	.byte	0x04, 0x12
        /*0026*/ 	.short	(.L_7 - .L_6)
	.align		4
.L_6:
        /*0028*/ 	.word	index@(_Z10mandelbrotPjPf)
        /*002c*/ 	.word	0x00000000
.L_7:


//--------------------- .nv.compat                --------------------------
	.section	.nv.compat,"",@"SHT_CUDA_COMPAT_INFO"
	.align	4
        /*0000*/ 	.byte	0x02, 0x09, 0x00, 0x00, 0x02, 0x02, 0x01, 0x00, 0x02, 0x05, 0x05, 0x00, 0x03, 0x07, 0x01, 0x01
        /*0010*/ 	.byte	0x02, 0x03, 0x00, 0x00, 0x02, 0x06, 0x01, 0x00, 0x04, 0x0b, 0x08, 0x00, 0x01, 0x00, 0x00, 0x00
        /*0020*/ 	.byte	0x00, 0x00, 0x00, 0x00


//--------------------- .nv.info._Z10mandelbrotPjPf --------------------------
	.section	.nv.info._Z10mandelbrotPjPf,"",@"SHT_CUDA_INFO"
	.sectionflags	@""
	.align	4


	//----- nvinfo : EIATTR_CUDA_API_VERSION
	.align		4
        /*0000*/ 	.byte	0x04, 0x37
        /*0002*/ 	.short	(.L_9 - .L_8)
.L_8:
        /*0004*/ 	.word	0x00000082


	//----- nvinfo : EIATTR_KPARAM_INFO
	.align		4
.L_9:
        /*0008*/ 	.byte	0x04, 0x17
        /*000a*/ 	.short	(.L_11 - .L_10)
.L_10:
        /*000c*/ 	.word	0x00000000
        /*0010*/ 	.short	0x0001
        /*0012*/ 	.short	0x0008
        /*0014*/ 	.byte	0x00, 0xf5, 0x21, 0x00


	//----- nvinfo : EIATTR_KPARAM_INFO
	.align		4
.L_11:
        /*0018*/ 	.byte	0x04, 0x17
        /*001a*/ 	.short	(.L_13 - .L_12)
.L_12:
        /*001c*/ 	.word	0x00000000
        /*0020*/ 	.short	0x0000
        /*0022*/ 	.short	0x0000
        /*0024*/ 	.byte	0x00, 0xf5, 0x21, 0x00


	//----- nvinfo : EIATTR_SPARSE_MMA_MASK
	.align		4
.L_13:
        /*0028*/ 	.byte	0x03, 0x50
        /*002a*/ 	.short	0x0000


	//----- nvinfo : EIATTR_MAXREG_COUNT
	.align		4
        /*002c*/ 	.byte	0x03, 0x1b
        /*002e*/ 	.short	0x00ff


	//----- nvinfo : EIATTR_MERCURY_ISA_VERSION
	.align		4
        /*0030*/ 	.byte	0x03, 0x5f
        /*0032*/ 	.short	0x0101


	//----- nvinfo : EIATTR_VRC_CTA_INIT_COUNT
	.align		4
        /*0034*/ 	.byte	0x02, 0x4a
	.zero		1
	.zero		1


	//----- nvinfo : EIATTR_EXIT_INSTR_OFFSETS
	.align		4
        /*0038*/ 	.byte	0x04, 0x1c
        /*003a*/ 	.short	(.L_15 - .L_14)


	//   ....[0]....
.L_14:
        /*003c*/ 	.word	0x000000b0


	//   ....[1]....
        /*0040*/ 	.word	0x00000d80


	//----- nvinfo : EIATTR_CRS_STACK_SIZE
	.align		4
.L_15:
        /*0044*/ 	.byte	0x04, 0x1e
        /*0046*/ 	.short	(.L_17 - .L_16)
.L_16:
        /*0048*/ 	.word	0x00000000


	//----- nvinfo : EIATTR_CBANK_PARAM_SIZE
	.align		4
.L_17:
        /*004c*/ 	.byte	0x03, 0x19
        /*004e*/ 	.short	0x0010


	//----- nvinfo : EIATTR_PARAM_CBANK
	.align		4
        /*0050*/ 	.byte	0x04, 0x0a
        /*0052*/ 	.short	(.L_19 - .L_18)
	.align		4
.L_18:
        /*0054*/ 	.word	index@(.nv.constant0._Z10mandelbrotPjPf)
        /*0058*/ 	.short	0x0380
        /*005a*/ 	.short	0x0010


	//----- nvinfo : EIATTR_SW_WAR
	.align		4
.L_19:
        /*005c*/ 	.byte	0x04, 0x36
        /*005e*/ 	.short	(.L_21 - .L_20)
.L_20:
        /*0060*/ 	.word	0x00000008
.L_21:


//--------------------- .nv.callgraph             --------------------------
	.section	.nv.callgraph,"",@"SHT_CUDA_CALLGRAPH"
	.align	4
	.sectionentsize	8
	.align		4
        /*0000*/ 	.word	0x00000000
	.align		4
        /*0004*/ 	.word	0xffffffff
	.align		4
        /*0008*/ 	.word	0x00000000
	.align		4
        /*000c*/ 	.word	0xfffffffe
	.align		4
        /*0010*/ 	.word	0x00000000
	.align		4
        /*0014*/ 	.word	0xfffffffd
	.align		4
        /*0018*/ 	.word	0x00000000
	.align		4
        /*001c*/ 	.word	0xfffffffc


//--------------------- .text._Z10mandelbrotPjPf  --------------------------
	.section	.text._Z10mandelbrotPjPf,"ax",@progbits
	.align	128
        .global         _Z10mandelbrotPjPf
        .type           _Z10mandelbrotPjPf,@function
        .size           _Z10mandelbrotPjPf,(.L_x_18 - _Z10mandelbrotPjPf)
        .other          _Z10mandelbrotPjPf,@"STO_CUDA_ENTRY STV_DEFAULT"
_Z10mandelbrotPjPf:
.text._Z10mandelbrotPjPf:
[----:B------:R-:W-:Y:S08]  /*0000*/  LDC R1, c[0x0][0x37c] ;  /* 0x0000df00ff017b82 */ /* 0x000ff00000000800 */
[----:B------:R-:W0:Y:S01]  /*0010*/  LDC.64 R2, c[0x0][0x380] ;  /* 0x0000e000ff027b82 */ /* 0x000e220000000a00 */
[----:B------:R-:W0:Y:S02]  /*0020*/  LDCU.64 UR6, c[0x0][0x358] ;  /* 0x00006b00ff0677ac */ /* 0x000e240008000a00 */
[----:B0-----:R-:W2:Y:S04]  /*0030*/  LDG.E R8, desc[UR6][R2.64] ;  /* 0x0000000602087981 */ /* 0x001ea8000c1e1900 */
[----:B------:R-:W2:Y:S01]  /*0040*/  LDG.E R5, desc[UR6][R2.64+0x4] ;  /* 0x0000040602057981 */ /* 0x000ea2000c1e1900 */
[----:B------:R-:W0:Y:S01]  /*0050*/  LDCU UR5, c[0x0][0x360] ;  /* 0x00006c00ff0577ac */ /* 0x000e220008000800 */
[----:B------:R-:W0:Y:S01]  /*0060*/  S2R R11, SR_CTAID.X ;  /* 0x00000000000b7919 */ /* 0x000e220000002500 */
[----:B------:R-:W0:Y:S02]  /*0070*/  S2R R0, SR_TID.X ;  /* 0x0000000000007919 */ /* 0x000e240000002100 */
[----:B0-----:R-:W-:-:S02]  /*0080*/  IMAD R11, R11, UR5, R0 ;  /* 0x000000050b0b7c24 */ /* 0x001fc4000f8e0200 */
[----:B--2---:R-:W-:-:S05]  /*0090*/  IMAD R9, R8, R5, RZ ;  /* 0x0000000508097224 */ /* 0x004fca00078e02ff */
[----:B------:R-:W-:-:S13]  /*00a0*/  ISETP.GE.U32.AND P0, PT, R11, R9, PT ;  /* 0x000000090b00720c */ /* 0x000fda0003f06070 */
[----:B------:R-:W-:Y:S05]  /*00b0*/  @P0 EXIT ;  /* 0x000000000000094d */ /* 0x000fea0003800000 */
[----:B------:R-:W0:Y:S01]  /*00c0*/  LDCU UR4, c[0x0][0x370] ;  /* 0x00006e00ff0477ac */ /* 0x000e220008000800 */
[----:B------:R-:W1:Y:S08]  /*00d0*/  I2F.F64.U32 R4, R5 ;  /* 0x0000000500047312 */ /* 0x000e700000201800 */
[----:B------:R2:W3:Y:S02]  /*00e0*/  I2F.F64.U32 R6, R8 ;  /* 0x0000000800067312 */ /* 0x0004e40000201800 */
[----:B012---:R-:W-:-:S12]  /*00f0*/  UIMAD UR5, UR5, UR4, URZ ;  /* 0x00000004050572a4 */ /* 0x007fd8000f8e02ff */
.L_x_5:
[----:B------:R-:W0:Y:S01]  /*0100*/  I2F.U32.RP R0, R8 ;  /* 0x0000000800007306 */ /* 0x000e220000209000 */
[----:B------:R-:W-:Y:S01]  /*0110*/  IADD3 R13, PT, PT, RZ, -R8, RZ ;  /* 0x80000008ff0d7210 */ /* 0x000fe20007ffe0ff */
[----:B------:R-:W-:Y:S01]  /*0120*/  BSSY.RECONVERGENT B0, `(.L_x_0) ;  /* 0x0000027000007945 */ /* 0x000fe20003800200 */
[----:B------:R-:W-:Y:S02]  /*0130*/  ISETP.NE.U32.AND P2, PT, R8, RZ, PT ;  /* 0x000000ff0800720c */ /* 0x000fe40003f45070 */
[----:B------:R-:W-:-:S03]  /*0140*/  MOV R18, 0x3a97b426 ;  /* 0x3a97b42600127802 */ /* 0x000fc60000000f00 */
[----:B0-----:R-:W0:Y:S02]  /*0150*/  MUFU.RCP R0, R0 ;  /* 0x0000000000007308 */ /* 0x001e240000001000 */
[----:B0-----:R-:W-:-:S06]  /*0160*/  IADD3 R2, PT, PT, R0, 0xffffffe, RZ ;  /* 0x0ffffffe00027810 */ /* 0x001fcc0007ffe0ff */
[----:B-1----:R0:W1:Y:S02]  /*0170*/  F2I.FTZ.U32.TRUNC.NTZ R3, R2 ;  /* 0x0000000200037305 */ /* 0x002064000021f000 */
[----:B0-----:R-:W-:Y:S02]  /*0180*/  HFMA2 R2, -RZ, RZ, 0, 0 ;  /* 0x00000000ff027431 */ /* 0x001fe400000001ff */
[----:B-1----:R-:W-:-:S04]  /*0190*/  IMAD R13, R13, R3, RZ ;  /* 0x000000030d0d7224 */ /* 0x002fc800078e02ff */
[----:B------:R-:W-:-:S06]  /*01a0*/  IMAD.HI.U32 R10, R3, R13, R2 ;  /* 0x0000000d030a7227 */ /* 0x000fcc00078e0002 */
[----:B------:R-:W-:-:S05]  /*01b0*/  IMAD.HI.U32 R10, R10, R11, RZ ;  /* 0x0000000b0a0a7227 */ /* 0x000fca00078e00ff */
[----:B------:R-:W-:-:S05]  /*01c0*/  IADD3 R3, PT, PT, -R10, RZ, RZ ;  /* 0x000000ff0a037210 */ /* 0x000fca0007ffe1ff */
[----:B------:R-:W-:-:S05]  /*01d0*/  IMAD R3, R8, R3, R11 ;  /* 0x0000000308037224 */ /* 0x000fca00078e020b */
[----:B------:R-:W-:-:S13]  /*01e0*/  ISETP.GE.U32.AND P0, PT, R3, R8, PT ;  /* 0x000000080300720c */ /* 0x000fda0003f06070 */
[----:B------:R-:W-:Y:S02]  /*01f0*/  @P0 IADD3 R3, PT, PT, -R8, R3, RZ ;  /* 0x0000000308030210 */ /* 0x000fe40007ffe1ff */
[----:B------:R-:W-:Y:S02]  /*0200*/  @P0 IADD3 R10, PT, PT, R10, 0x1, RZ ;  /* 0x000000010a0a0810 */ /* 0x000fe40007ffe0ff */
[----:B------:R-:W-:-:S13]  /*0210*/  ISETP.GE.U32.AND P1, PT, R3, R8, PT ;  /* 0x000000080300720c */ /* 0x000fda0003f26070 */
[----:B------:R-:W-:Y:S02]  /*0220*/  @P1 IADD3 R10, PT, PT, R10, 0x1, RZ ;  /* 0x000000010a0a1810 */ /* 0x000fe40007ffe0ff */
[----:B------:R-:W-:-:S04]  /*0230*/  @!P2 LOP3.LUT R10, RZ, R8, RZ, 0x33, !PT ;  /* 0x00000008ff0aa212 */ /* 0x000fc800078e33ff */
[----:B------:R-:W-:Y:S02]  /*0240*/  IADD3 R0, PT, PT, -R10, RZ, RZ ;  /* 0x000000ff0a007210 */ /* 0x000fe40007ffe1ff */
[----:B------:R-:W-:Y:S01]  /*0250*/  I2FP.F32.U32 R12, R10 ;  /* 0x0000000a000c7245 */ /* 0x000fe20000201000 */
[----:B------:R-:W-:Y:S02]  /*0260*/  HFMA2 R10, -RZ, RZ, 4.34375, 0 ;  /* 0x44580000ff0a7431 */ /* 0x000fe400000001ff */
[----:B------:R-:W-:-:S03]  /*0270*/  IMAD R0, R8, R0, R11 ;  /* 0x0000000008007224 */ /* 0x000fc600078e020b */
[----:B------:R-:W0:Y:S02]  /*0280*/  F2F.F64.F32 R12, R12 ;  /* 0x0000000c000c7310 */ /* 0x000e240000201800 */
[----:B------:R-:W-:-:S06]  /*0290*/  I2FP.F32.U32 R16, R0 ;  /* 0x0000000000107245 */ /* 0x000fcc0000201000 */
[----:B------:R-:W3:Y:S01]  /*02a0*/  F2F.F64.F32 R2, R16 ;  /* 0x0000001000027310 */ /* 0x000ee20000201800 */
[----:B0-----:R-:W-:Y:S01]  /*02b0*/  DFMA R14, R4, -0.5, R12 ;  /* 0xbfe00000040e782b */ /* 0x001fe2000000000c */
[----:B------:R-:W-:-:S06]  /*02c0*/  FFMA R13, R18, -R10, 1 ;  /* 0x3f800000120d7423 */ /* 0x000fcc000000080a */
[----:B------:R-:W-:Y:S01]  /*02d0*/  F2F.F32.F64 R0, R14 ;  /* 0x0000000e00007310 */ /* 0x000fe20000301000 */
[----:B------:R-:W-:Y:S01]  /*02e0*/  FFMA R18, R13, R18, 0.0011574074160307645798 ;  /* 0x3a97b4260d127423 */ /* 0x000fe20000000012 */
[----:B---3--:R-:W-:-:S10]  /*02f0*/  DFMA R2, R6, -0.5, R2 ;  /* 0xbfe000000602782b */ /* 0x008fd40000000002 */
[----:B------:R-:W0:Y:S08]  /*0300*/  F2F.F32.F64 R3, R2 ;  /* 0x0000000200037310 */ /* 0x000e300000301000 */
[----:B0-----:R-:W0:Y:S01]  /*0310*/  FCHK P0, R3, 864 ;  /* 0x4458000003007902 */ /* 0x001e220000000000 */
[----:B------:R-:W-:-:S04]  /*0320*/  FFMA R13, R3, R18, RZ ;  /* 0x00000012030d7223 */ /* 0x000fc800000000ff */
[----:B------:R-:W-:-:S04]  /*0330*/  FFMA R12, R13, -864, R3 ;  /* 0xc45800000d0c7823 */ /* 0x000fc80000000003 */
[----:B------:R-:W-:Y:S01]  /*0340*/  FFMA R12, R18, R12, R13 ;  /* 0x0000000c120c7223 */ /* 0x000fe2000000000d */
[----:B0-----:R-:W-:Y:S06]  /*0350*/  @!P0 BRA `(.L_x_1) ;  /* 0x00000000000c8947 */ /* 0x001fec0003800000 */
[----:B------:R-:W-:-:S07]  /*0360*/  MOV R14, 0x380 ;  /* 0x00000380000e7802 */ /* 0x000fce0000000f00 */
[----:B------:R-:W-:Y:S05]  /*0370*/  CALL.REL.NOINC `($__internal_0_$__cuda_sm3x_div_rn_noftz_f32_slowpath) ;  /* 0x0000000800847944 */ /* 0x000fea0003c00000 */
[----:B------:R-:W-:-:S07]  /*0380*/  IMAD.MOV.U32 R12, RZ, RZ, R2 ;  /* 0x000000ffff0c7224 */ /* 0x000fce00078e0002 */
.L_x_1:
[----:B------:R-:W-:Y:S05]  /*0390*/  BSYNC.RECONVERGENT B0 ;  /* 0x0000000000007941 */ /* 0x000fea0003800200 */
.L_x_0:
[----:B------:R-:W-:Y:S01]  /*03a0*/  MOV R3, 0x3a97b426 ;  /* 0x3a97b42600037802 */ /* 0x000fe20000000f00 */
[----:B------:R-:W0:Y:S01]  /*03b0*/  FCHK P0, R0, 864 ;  /* 0x4458000000007902 */ /* 0x000e220000000000 */
[----:B------:R-:W-:Y:S03]  /*03c0*/  BSSY.RECONVERGENT B0, `(.L_x_2) ;  /* 0x000000a000007945 */ /* 0x000fe60003800200 */
[----:B------:R-:W-:-:S04]  /*03d0*/  FFMA R2, R3, -R10, 1 ;  /* 0x3f80000003027423 */ /* 0x000fc8000000080a */
[----:B------:R-:W-:-:S04]  /*03e0*/  FFMA R14, R2, R3, 0.0011574074160307645798 ;  /* 0x3a97b426020e7423 */ /* 0x000fc80000000003 */
[----:B------:R-:W-:-:S04]  /*03f0*/  FFMA R3, R0, R14, RZ ;  /* 0x0000000e00037223 */ /* 0x000fc800000000ff */
[----:B------:R-:W-:-:S04]  /*0400*/  FFMA R2, R3, -864, R0 ;  /* 0xc458000003027823 */ /* 0x000fc80000000000 */
[----:B------:R-:W-:Y:S01]  /*0410*/  FFMA R2, R14, R2, R3 ;  /* 0x000000020e027223 */ /* 0x000fe20000000003 */
[----:B0-----:R-:W-:Y:S06]  /*0420*/  @!P0 BRA `(.L_x_3) ;  /* 0x00000000000c8947 */ /* 0x001fec0003800000 */
[----:B------:R-:W-:Y:S02]  /*0430*/  MOV R3, R0 ;  /* 0x0000000000037202 */ /* 0x000fe40000000f00 */
[----:B------:R-:W-:-:S07]  /*0440*/  MOV R14, 0x460 ;  /* 0x00000460000e7802 */ /* 0x000fce0000000f00 */
[----:B------:R-:W-:Y:S05]  /*0450*/  CALL.REL.NOINC `($__internal_0_$__cuda_sm3x_div_rn_noftz_f32_slowpath) ;  /* 0x00000008004c7944 */ /* 0x000fea0003c00000 */
.L_x_3:
[----:B------:R-:W-:Y:S05]  /*0460*/  BSYNC.RECONVERGENT B0 ;  /* 0x0000000000007941 */ /* 0x000fea0003800200 */
.L_x_2:
[----:B------:R-:W-:Y:S01]  /*0470*/  FADD R2, RZ, R2 ;  /* 0x00000002ff027221 */ /* 0x000fe20000000000 */
[----:B------:R-:W-:Y:S02]  /*0480*/  HFMA2 R10, -RZ, RZ, 0, 0 ;  /* 0x00000000ff0a7431 */ /* 0x000fe400000001ff */
[----:B------:R-:W-:Y:S01]  /*0490*/  FADD R0, R12, -0.75 ;  /* 0xbf4000000c007421 */ /* 0x000fe20000000000 */
[----:B------:R-:W-:Y:S01]  /*04a0*/  MOV R18, RZ ;  /* 0x000000ff00127202 */ /* 0x000fe20000000f00 */
[----:B------:R-:W-:Y:S01]  /*04b0*/  UMOV UR4, URZ ;  /* 0x000000ff00047c82 */ /* 0x000fe20008000000 */
[----:B------:R-:W0:Y:S05]  /*04c0*/  F2F.F64.F32 R2, R2 ;  /* 0x0000000200027310 */ /* 0x000e2a0000201800 */
.L_x_4:
[----:B-1----:R-:W1:Y:S01]  /*04d0*/  F2F.F64.F32 R12, R18 ;  /* 0x00000012000c7310 */ /* 0x002e620000201800 */
[----:B------:R-:W-:-:S04]  /*04e0*/  UIADD3 UR4, UPT, UPT, UR4, 0x10, URZ ;  /* 0x0000001004047890 */ /* 0x000fc8000fffe0ff */
[----:B------:R-:W-:-:S03]  /*04f0*/  UISETP.NE.AND UP0, UPT, UR4, 0x7d0, UPT ;  /* 0x000007d00400788c */ /* 0x000fc6000bf05270 */
[----:B--2---:R-:W0:Y:S01]  /*0500*/  F2F.F64.F32 R14, R10 ;  /* 0x0000000a000e7310 */ /* 0x004e220000201800 */
[----:B-1----:R-:W-:-:S08]  /*0510*/  DADD R12, R12, R12 ;  /* 0x000000000c0c7229 */ /* 0x002fd0000000000c */
[----:B0-----:R-:W-:Y:S01]  /*0520*/  DFMA R12, R12, R14, R2 ;  /* 0x0000000e0c0c722b */ /* 0x001fe20000000002 */
[----:B------:R-:W-:-:S04]  /*0530*/  FMUL R15, R10, R10 ;  /* 0x0000000a0a0f7220 */ /* 0x000fc80000400000 */
[----:B------:R-:W-:Y:S01]  /*0540*/  FFMA R15, R18, R18, -R15 ;  /* 0x00000012120f7223 */ /* 0x000fe2000000080f */
[----:B------:R-:W0:Y:S03]  /*0550*/  F2F.F32.F64 R20, R12 ;  /* 0x0000000c00147310 */ /* 0x000e260000301000 */
[----:B------:R-:W-:-:S05]  /*0560*/  FADD R19, R0, R15 ;  /* 0x0000000f00137221 */ /* 0x000fca0000000000 */
[----:B------:R-:W1:Y:S01]  /*0570*/  F2F.F64.F32 R14, R19 ;  /* 0x00000013000e7310 */ /* 0x000e620000201800 */
[----:B0-----:R-:W-:-:S07]  /*0580*/  FMUL R10, R20, R20 ;  /* 0x00000014140a7220 */ /* 0x001fce0000400000 */
[----:B------:R-:W0:Y:S01]  /*0590*/  F2F.F64.F32 R16, R20 ;  /* 0x0000001400107310 */ /* 0x000e220000201800 */
[----:B-1----:R-:W-:-:S08]  /*05a0*/  DADD R14, R14, R14 ;  /* 0x000000000e0e7229 */ /* 0x002fd0000000000e */
[----:B0-----:R-:W-:Y:S01]  /*05b0*/  DFMA R14, R14, R16, R2 ;  /* 0x000000100e0e722b */ /* 0x001fe20000000002 */
[----:B------:R-:W-:-:S05]  /*05c0*/  FFMA R17, R19, R19, -R10 ;  /* 0x0000001313117223 */ /* 0x000fca000000080a */
[----:B------:R-:W0:Y:S01]  /*05d0*/  F2F.F32.F64 R18, R14 ;  /* 0x0000000e00127310 */ /* 0x000e220000301000 */
[----:B------:R-:W-:-:S07]  /*05e0*/  FADD R10, R0, R17 ;  /* 0x00000011000a7221 */ /* 0x000fce0000000000 */
[----:B------:R-:W1:Y:S08]  /*05f0*/  F2F.F64.F32 R16, R10 ;  /* 0x0000000a00107310 */ /* 0x000e700000201800 */
[----:B0-----:R-:W0:Y:S01]  /*0600*/  F2F.F64.F32 R12, R18 ;  /* 0x00000012000c7310 */ /* 0x001e220000201800 */
        /* <DEDUP_REMOVED lines=99> */
[----:B------:R-:W-:-:S05]  /*0c40*/  FFMA R17, R10, R10, -R17 ;  /* 0x0000000a0a117223 */ /* 0x000fca0000000811 */
[----:B------:R-:W0:Y:S01]  /*0c50*/  F2F.F32.F64 R12, R12 ;  /* 0x0000000c000c7310 */ /* 0x000e220000301000 */
[----:B------:R-:W-:-:S07]  /*0c60*/  FADD R19, R0, R17 ;  /* 0x0000001100137221 */ /* 0x000fce0000000000 */
[----:B------:R-:W1:Y:S08]  /*0c70*/  F2F.F64.F32 R16, R19 ;  /* 0x0000001300107310 */ /* 0x000e700000201800 */
[----:B0-----:R-:W0:Y:S01]  /*0c80*/  F2F.F64.F32 R14, R12 ;  /* 0x0000000c000e7310 */ /* 0x001e220000201800 */
[----:B-1----:R-:W-:-:S08]  /*0c90*/  DADD R16, R16, R16 ;  /* 0x0000000010107229 */ /* 0x002fd00000000010 */
[----:B0-----:R-:W-:Y:S01]  /*0ca0*/  DFMA R14, R16, R14, R2 ;  /* 0x0000000e100e722b */ /* 0x001fe20000000002 */
[----:B------:R-:W-:-:S05]  /*0cb0*/  FMUL R16, R12, R12 ;  /* 0x0000000c0c107220 */ /* 0x000fca0000400000 */
[----:B------:R1:W2:Y:S01]  /*0cc0*/  F2F.F32.F64 R10, R14 ;  /* 0x0000000e000a7310 */ /* 0x0002a20000301000 */
[----:B------:R-:W-:-:S04]  /*0cd0*/  FFMA R17, R19, R19, -R16 ;  /* 0x0000001313117223 */ /* 0x000fc80000000810 */
[----:B------:R-:W-:Y:S01]  /*0ce0*/  FADD R18, R0, R17 ;  /* 0x0000001100127221 */ /* 0x000fe20000000000 */
[----:B------:R-:W-:Y:S06]  /*0cf0*/  BRA.U UP0, `(.L_x_4) ;  /* 0xfffffff500f47547 */ /* 0x000fec000b83ffff */
[----:B------:R-:W0:Y:S01]  /*0d00*/  LDC.64 R2, c[0x0][0x388] ;  /* 0x0000e200ff027b82 */ /* 0x000e220000000a00 */
[----:B--2---:R-:W-:-:S04]  /*0d10*/  FMUL R13, R10, R10 ;  /* 0x0000000a0a0d7220 */ /* 0x004fc80000400000 */
[----:B------:R-:W-:Y:S01]  /*0d20*/  FFMA R13, R18, R18, R13 ;  /* 0x00000012120d7223 */ /* 0x000fe2000000000d */
[C---:B0-----:R-:W-:Y:S01]  /*0d30*/  IMAD.WIDE.U32 R2, R11.reuse, 0x4, R2 ;  /* 0x000000040b027825 */ /* 0x041fe200078e0002 */
[----:B------:R-:W-:-:S04]  /*0d40*/  IADD3 R11, PT, PT, R11, UR5, RZ ;  /* 0x000000050b0b7c10 */ /* 0x000fc8000fffe0ff */
[----:B------:R0:W-:Y:S01]  /*0d50*/  STG.E desc[UR6][R2.64], R13 ;  /* 0x0000000d02007986 */ /* 0x0001e2000c101906 */
[----:B------:R-:W-:-:S13]  /*0d60*/  ISETP.GE.U32.AND P0, PT, R11, R9, PT ;  /* 0x000000090b00720c */ /* 0x000fda0003f06070 */
[----:B0-----:R-:W-:Y:S05]  /*0d70*/  @!P0 BRA `(.L_x_5) ;  /* 0xfffffff000e08947 */ /* 0x001fea000383ffff */
[----:B------:R-:W-:Y:S05]  /*0d80*/  EXIT ;  /* 0x000000000000794d */ /* 0x000fea0003800000 */
        .weak           $__internal_0_$__cuda_sm3x_div_rn_noftz_f32_slowpath
        .type           $__internal_0_$__cuda_sm3x_div_rn_noftz_f32_slowpath,@function
        .size           $__internal_0_$__cuda_sm3x_div_rn_noftz_f32_slowpath,(.L_x_18 - $__internal_0_$__cuda_sm3x_div_rn_noftz_f32_slowpath)
$__internal_0_$__cuda_sm3x_div_rn_noftz_f32_slowpath:
[----:B------:R-:W-:Y:S01]  /*0d90*/  SHF.R.U32.HI R15, RZ, 0x17, R10 ;  /* 0x00000017ff0f7819 */ /* 0x000fe2000001160a */
[----:B------:R-:W-:Y:S01]  /*0da0*/  BSSY.RECONVERGENT B1, `(.L_x_6) ;  /* 0x0000064000017945 */ /* 0x000fe20003800200 */
[----:B------:R-:W-:Y:S01]  /*0db0*/  SHF.R.U32.HI R2, RZ, 0x17, R3 ;  /* 0x00000017ff027819 */ /* 0x000fe20000011603 */
[----:B------:R-:W-:Y:S01]  /*0dc0*/  IMAD.MOV.U32 R16, RZ, RZ, 0x44580000 ;  /* 0x44580000ff107424 */ /* 0x000fe200078e00ff */
[----:B------:R-:W-:Y:S02]  /*0dd0*/  LOP3.LUT R15, R15, 0xff, RZ, 0xc0, !PT ;  /* 0x000000ff0f0f7812 */ /* 0x000fe400078ec0ff */
[----:B------:R-:W-:Y:S02]  /*0de0*/  LOP3.LUT R20, R2, 0xff, RZ, 0xc0, !PT ;  /* 0x000000ff02147812 */ /* 0x000fe400078ec0ff */
[----:B------:R-:W-:Y:S02]  /*0df0*/  IADD3 R17, PT, PT, R15, -0x1, RZ ;  /* 0xffffffff0f117810 */ /* 0x000fe40007ffe0ff */
[----:B------:R-:W-:-:S02]  /*0e00*/  IADD3 R18, PT, PT, R20, -0x1, RZ ;  /* 0xffffffff14127810 */ /* 0x000fc40007ffe0ff */
[----:B------:R-:W-:-:S04]  /*0e10*/  ISETP.GT.U32.AND P0, PT, R17, 0xfd, PT ;  /* 0x000000fd1100780c */ /* 0x000fc80003f04070 */
[----:B------:R-:W-:-:S13]  /*0e20*/  ISETP.GT.U32.OR P0, PT, R18, 0xfd, P0 ;  /* 0x000000fd1200780c */ /* 0x000fda0000704470 */
[----:B------:R-:W-:Y:S01]  /*0e30*/  @!P0 MOV R13, RZ ;  /* 0x000000ff000d8202 */ /* 0x000fe20000000f00 */
[----:B------:R-:W-:Y:S06]  /*0e40*/  @!P0 BRA `(.L_x_7) ;  /* 0x0000000000608947 */ /* 0x000fec0003800000 */
[----:B------:R-:W-:Y:S01]  /*0e50*/  HFMA2 R2, -RZ, RZ, 4.34375, 0 ;  /* 0x44580000ff027431 */ /* 0x000fe200000001ff */
[----:B------:R-:W-:-:S04]  /*0e60*/  FSETP.GTU.FTZ.AND P0, PT, |R3|, +INF , PT ;  /* 0x7f8000000300780b */ /* 0x000fc80003f1c200 */
[----:B------:R-:W-:-:S04]  /*0e70*/  FSETP.GTU.FTZ.AND P1, PT, |R2|, +INF , PT ;  /* 0x7f8000000200780b */ /* 0x000fc80003f3c200 */
[----:B------:R-:W-:-:S13]  /*0e80*/  PLOP3.LUT P0, PT, P0, P1, PT, 0xf8, 0x8f ;  /* 0x00000000008f781c */ /* 0x000fda0000703f70 */
[----:B------:R-:W-:Y:S05]  /*0e90*/  @P0 BRA `(.L_x_8) ;  /* 0x00000004004c0947 */ /* 0x000fea0003800000 */
[----:B------:R-:W-:-:S13]  /*0ea0*/  LOP3.LUT P0, RZ, R16, 0x7fffffff, R3, 0xc8, !PT ;  /* 0x7fffffff10ff7812 */ /* 0x000fda000780c803 */
[----:B------:R-:W-:Y:S05]  /*0eb0*/  @!P0 BRA `(.L_x_9) ;  /* 0x00000004003c8947 */ /* 0x000fea0003800000 */
[C---:B------:R-:W-:Y:S02]  /*0ec0*/  FSETP.NEU.FTZ.AND P2, PT, |R3|.reuse, +INF , PT ;  /* 0x7f8000000300780b */ /* 0x040fe40003f5d200 */
[----:B------:R-:W-:Y:S02]  /*0ed0*/  FSETP.NEU.FTZ.AND P1, PT, |R2|, +INF , PT ;  /* 0x7f8000000200780b */ /* 0x000fe40003f3d200 */
[----:B------:R-:W-:-:S11]  /*0ee0*/  FSETP.NEU.FTZ.AND P0, PT, |R3|, +INF , PT ;  /* 0x7f8000000300780b */ /* 0x000fd60003f1d200 */
[----:B------:R-:W-:Y:S05]  /*0ef0*/  @!P1 BRA !P2, `(.L_x_9) ;  /* 0x00000004002c9947 */ /* 0x000fea0005000000 */
[----:B------:R-:W-:-:S04]  /*0f00*/  LOP3.LUT P2, RZ, R3, 0x7fffffff, RZ, 0xc0, !PT ;  /* 0x7fffffff03ff7812 */ /* 0x000fc8000784c0ff */
[----:B------:R-:W-:-:S13]  /*0f10*/  PLOP3.LUT P1, PT, P1, P2, PT, 0x2f, 0xf2 ;  /* 0x0000000000f2781c */ /* 0x000fda0000f24577 */
[----:B------:R-:W-:Y:S05]  /*0f20*/  @P1 BRA `(.L_x_10) ;  /* 0x0000000400181947 */ /* 0x000fea0003800000 */
[----:B------:R-:W-:-:S04]  /*0f30*/  LOP3.LUT P1, RZ, R16, 0x7fffffff, RZ, 0xc0, !PT ;  /* 0x7fffffff10ff7812 */ /* 0x000fc8000782c0ff */
[----:B------:R-:W-:-:S13]  /*0f40*/  PLOP3.LUT P0, PT, P0, P1, PT, 0x2f, 0xf2 ;  /* 0x0000000000f2781c */ /* 0x000fda0000702577 */
[----:B------:R-:W-:Y:S05]  /*0f50*/  @P0 BRA `(.L_x_11) ;  /* 0x0000000400000947 */ /* 0x000fea0003800000 */
[----:B------:R-:W-:Y:S02]  /*0f60*/  ISETP.GE.AND P0, PT, R18, RZ, PT ;  /* 0x000000ff1200720c */ /* 0x000fe40003f06270 */
[----:B------:R-:W-:-:S11]  /*0f70*/  ISETP.GE.AND P1, PT, R17, RZ, PT ;  /* 0x000000ff1100720c */ /* 0x000fd60003f26270 */
[----:B------:R-:W-:Y:S01]  /*0f80*/  @P0 MOV R13, RZ ;  /* 0x000000ff000d0202 */ /* 0x000fe20000000f00 */
[----:B------:R-:W-:Y:S01]  /*0f90*/  @!P0 FFMA R3, R3, 1.84467440737095516160e+19, RZ ;  /* 0x5f80000003038823 */ /* 0x000fe200000000ff */
[----:B------:R-:W-:Y:S01]  /*0fa0*/  @!P0 MOV R13, 0xffffffc0 ;  /* 0xffffffc0000d8802 */ /* 0x000fe20000000f00 */
[----:B------:R-:W-:-:S03]  /*0fb0*/  @!P1 FFMA R16, R2, 1.84467440737095516160e+19, RZ ;  /* 0x5f80000002109823 */ /* 0x000fc600000000ff */
[----:B------:R-:W-:-:S07]  /*0fc0*/  @!P1 IADD3 R13, PT, PT, R13, 0x40, RZ ;  /* 0x000000400d0d9810 */ /* 0x000fce0007ffe0ff */
.L_x_7:
[----:B------:R-:W-:Y:S01]  /*0fd0*/  LEA R17, R15, 0xc0800000, 0x17 ;  /* 0xc08000000f117811 */ /* 0x000fe200078eb8ff */
[----:B------:R-:W-:Y:S03]  /*0fe0*/  BSSY.RECONVERGENT B2, `(.L_x_12) ;  /* 0x0000036000027945 */ /* 0x000fe60003800200 */
[----:B------:R-:W-:Y:S02]  /*0ff0*/  IADD3 R17, PT, PT, -R17, R16, RZ ;  /* 0x0000001011117210 */ /* 0x000fe40007ffe1ff */
[----:B------:R-:W-:Y:S02]  /*1000*/  IADD3 R16, PT, PT, R20, -0x7f, RZ ;  /* 0xffffff8114107810 */ /* 0x000fe40007ffe0ff */
[----:B------:R-:W0:Y:S01]  /*1010*/  MUFU.RCP R18, R17 ;  /* 0x0000001100127308 */ /* 0x000e220000001000 */
[----:B------:R-:W-:Y:S02]  /*1020*/  FADD.FTZ R19, -R17, -RZ ;  /* 0x800000ff11137221 */ /* 0x000fe40000010100 */
[C---:B------:R-:W-:Y:S01]  /*1030*/  IMAD R2, R16.reuse, -0x800000, R3 ;  /* 0xff80000010027824 */ /* 0x040fe200078e0203 */
[----:B------:R-:W-:-:S05]  /*1040*/  IADD3 R16, PT, PT, R16, 0x7f, -R15 ;  /* 0x0000007f10107810 */ /* 0x000fca0007ffe80f */
[----:B------:R-:W-:Y:S02]  /*1050*/  IMAD.IADD R16, R16, 0x1, R13 ;  /* 0x0000000110107824 */ /* 0x000fe400078e020d */
[----:B0-----:R-:W-:-:S04]  /*1060*/  FFMA R21, R18, R19, 1 ;  /* 0x3f80000012157423 */ /* 0x001fc80000000013 */
[----:B------:R-:W-:-:S04]  /*1070*/  FFMA R3, R18, R21, R18 ;  /* 0x0000001512037223 */ /* 0x000fc80000000012 */
[----:B------:R-:W-:-:S04]  /*1080*/  FFMA R18, R2, R3, RZ ;  /* 0x0000000302127223 */ /* 0x000fc800000000ff */
[----:B------:R-:W-:-:S04]  /*1090*/  FFMA R20, R19, R18, R2 ;  /* 0x0000001213147223 */ /* 0x000fc80000000002 */
[----:B------:R-:W-:-:S04]  /*10a0*/  FFMA R20, R3, R20, R18 ;  /* 0x0000001403147223 */ /* 0x000fc80000000012 */
[----:B------:R-:W-:-:S04]  /*10b0*/  FFMA R19, R19, R20, R2 ;  /* 0x0000001413137223 */ /* 0x000fc80000000002 */
[----:B------:R-:W-:-:S05]  /*10c0*/  FFMA R2, R3, R19, R20 ;  /* 0x0000001303027223 */ /* 0x000fca0000000014 */
[----:B------:R-:W-:-:S04]  /*10d0*/  SHF.R.U32.HI R15, RZ, 0x17, R2 ;  /* 0x00000017ff0f7819 */ /* 0x000fc80000011602 */
[----:B------:R-:W-:-:S04]  /*10e0*/  LOP3.LUT R15, R15, 0xff, RZ, 0xc0, !PT ;  /* 0x000000ff0f0f7812 */ /* 0x000fc800078ec0ff */
[----:B------:R-:W-:-:S04]  /*10f0*/  IADD3 R17, PT, PT, R15, R16, RZ ;  /* 0x000000100f117210 */ /* 0x000fc80007ffe0ff */
[----:B------:R-:W-:-:S04]  /*1100*/  IADD3 R13, PT, PT, R17, -0x1, RZ ;  /* 0xffffffff110d7810 */ /* 0x000fc80007ffe0ff */
[----:B------:R-:W-:-:S13]  /*1110*/  ISETP.GE.U32.AND P0, PT, R13, 0xfe, PT ;  /* 0x000000fe0d00780c */ /* 0x000fda0003f06070 */
[----:B------:R-:W-:Y:S05]  /*1120*/  @!P0 BRA `(.L_x_13) ;  /* 0x0000000000808947 */ /* 0x000fea0003800000 */
[----:B------:R-:W-:-:S13]  /*1130*/  ISETP.GT.AND P0, PT, R17, 0xfe, PT ;  /* 0x000000fe1100780c */ /* 0x000fda0003f04270 */
[----:B------:R-:W-:Y:S05]  /*1140*/  @P0 BRA `(.L_x_14) ;  /* 0x00000000006c0947 */ /* 0x000fea0003800000 */
[----:B------:R-:W-:-:S13]  /*1150*/  ISETP.GE.AND P0, PT, R17, 0x1, PT ;  /* 0x000000011100780c */ /* 0x000fda0003f06270 */
[----:B------:R-:W-:Y:S05]  /*1160*/  @P0 BRA `(.L_x_15) ;  /* 0x0000000000740947 */ /* 0x000fea0003800000 */
[----:B------:R-:W-:Y:S02]  /*1170*/  ISETP.GE.AND P0, PT, R17, -0x18, PT ;  /* 0xffffffe81100780c */ /* 0x000fe40003f06270 */
[----:B------:R-:W-:-:S11]  /*1180*/  LOP3.LUT R2, R2, 0x80000000, RZ, 0xc0, !PT ;  /* 0x8000000002027812 */ /* 0x000fd600078ec0ff */
[----:B------:R-:W-:Y:S05]  /*1190*/  @!P0 BRA `(.L_x_15) ;  /* 0x0000000000688947 */ /* 0x000fea0003800000 */
[-CC-:B------:R-:W-:Y:S01]  /*11a0*/  FFMA.RZ R13, R3, R19.reuse, R20.reuse ;  /* 0x00000013030d7223 */ /* 0x180fe2000000c014 */
[----:B------:R-:W-:Y:S01]  /*11b0*/  IADD3 R18, PT, PT, R17, 0x20, RZ ;  /* 0x0000002011127810 */ /* 0x000fe20007ffe0ff */
[-CC-:B------:R-:W-:Y:S01]  /*11c0*/  FFMA.RM R16, R3, R19.reuse, R20.reuse ;  /* 0x0000001303107223 */ /* 0x180fe20000004014 */
[----:B------:R-:W-:Y:S02]  /*11d0*/  ISETP.NE.AND P2, PT, R17, RZ, PT ;  /* 0x000000ff1100720c */ /* 0x000fe40003f45270 */
[----:B------:R-:W-:Y:S01]  /*11e0*/  LOP3.LUT R15, R13, 0x7fffff, RZ, 0xc0, !PT ;  /* 0x007fffff0d0f7812 */ /* 0x000fe200078ec0ff */
[----:B------:R-:W-:Y:S01]  /*11f0*/  FFMA.RP R13, R3, R19, R20 ;  /* 0x00000013030d7223 */ /* 0x000fe20000008014 */
[----:B------:R-:W-:Y:S02]  /*1200*/  ISETP.NE.AND P1, PT, R17, RZ, PT ;  /* 0x000000ff1100720c */ /* 0x000fe40003f25270 */
[----:B------:R-:W-:Y:S02]  /*1210*/  LOP3.LUT R15, R15, 0x800000, RZ, 0xfc, !PT ;  /* 0x008000000f0f7812 */ /* 0x000fe400078efcff */
[----:B------:R-:W-:-:S02]  /*1220*/  IADD3 R3, PT, PT, -R17, RZ, RZ ;  /* 0x000000ff11037210 */ /* 0x000fc40007ffe1ff */
[----:B------:R-:W-:Y:S02]  /*1230*/  SHF.L.U32 R18, R15, R18, RZ ;  /* 0x000000120f127219 */ /* 0x000fe400000006ff */
[----:B------:R-:W-:Y:S02]  /*1240*/  FSETP.NEU.FTZ.AND P0, PT, R13, R16, PT ;  /* 0x000000100d00720b */ /* 0x000fe40003f1d000 */
[----:B------:R-:W-:Y:S02]  /*1250*/  SEL R16, R3, RZ, P2 ;  /* 0x000000ff03107207 */ /* 0x000fe40001000000 */
[----:B------:R-:W-:Y:S02]  /*1260*/  ISETP.NE.AND P1, PT, R18, RZ, P1 ;  /* 0x000000ff1200720c */ /* 0x000fe40000f25270 */
[----:B------:R-:W-:Y:S02]  /*1270*/  SHF.R.U32.HI R16, RZ, R16, R15 ;  /* 0x00000010ff107219 */ /* 0x000fe4000001160f */
[----:B------:R-:W-:-:S02]  /*1280*/  PLOP3.LUT P0, PT, P0, P1, PT, 0xf8, 0x8f ;  /* 0x00000000008f781c */ /* 0x000fc40000703f70 */
[----:B------:R-:W-:Y:S02]  /*1290*/  SHF.R.U32.HI R18, RZ, 0x1, R16 ;  /* 0x00000001ff127819 */ /* 0x000fe40000011610 */
[----:B------:R-:W-:-:S04]  /*12a0*/  SEL R3, RZ, 0x1, !P0 ;  /* 0x00000001ff037807 */ /* 0x000fc80004000000 */
[----:B------:R-:W-:-:S04]  /*12b0*/  LOP3.LUT R3, R3, 0x1, R18, 0xf8, !PT ;  /* 0x0000000103037812 */ /* 0x000fc800078ef812 */
[----:B------:R-:W-:-:S04]  /*12c0*/  LOP3.LUT R3, R3, R16, RZ, 0xc0, !PT ;  /* 0x0000001003037212 */ /* 0x000fc800078ec0ff */
[----:B------:R-:W-:-:S04]  /*12d0*/  IADD3 R3, PT, PT, R18, R3, RZ ;  /* 0x0000000312037210 */ /* 0x000fc80007ffe0ff */
[----:B------:R-:W-:Y:S01]  /*12e0*/  LOP3.LUT R2, R3, R2, RZ, 0xfc, !PT ;  /* 0x0000000203027212 */ /* 0x000fe200078efcff */
[----:B------:R-:W-:Y:S06]  /*12f0*/  BRA `(.L_x_15) ;  /* 0x0000000000107947 */ /* 0x000fec0003800000 */
.L_x_14:
[----:B------:R-:W-:-:S04]  /*1300*/  LOP3.LUT R2, R2, 0x80000000, RZ, 0xc0, !PT ;  /* 0x8000000002027812 */ /* 0x000fc800078ec0ff */
[----:B------:R-:W-:Y:S01]  /*1310*/  LOP3.LUT R2, R2, 0x7f800000, RZ, 0xfc, !PT ;  /* 0x7f80000002027812 */ /* 0x000fe200078efcff */
[----:B------:R-:W-:Y:S06]  /*1320*/  BRA `(.L_x_15) ;  /* 0x0000000000047947 */ /* 0x000fec0003800000 */
.L_x_13:
[----:B------:R-:W-:-:S07]  /*1330*/  LEA R2, R16, R2, 0x17 ;  /* 0x0000000210027211 */ /* 0x000fce00078eb8ff */
.L_x_15:
[----:B------:R-:W-:Y:S05]  /*1340*/  BSYNC.RECONVERGENT B2 ;  /* 0x0000000000027941 */ /* 0x000fea0003800200 */
.L_x_12:
[----:B------:R-:W-:Y:S05]  /*1350*/  BRA `(.L_x_16) ;  /* 0x0000000000207947 */ /* 0x000fea0003800000 */
.L_x_11:
[----:B------:R-:W-:-:S04]  /*1360*/  LOP3.LUT R2, R16, 0x80000000, R3, 0x48, !PT ;  /* 0x8000000010027812 */ /* 0x000fc800078e4803 */
[----:B------:R-:W-:Y:S01]  /*1370*/  LOP3.LUT R2, R2, 0x7f800000, RZ, 0xfc, !PT ;  /* 0x7f80000002027812 */ /* 0x000fe200078efcff */
[----:B------:R-:W-:Y:S06]  /*1380*/  BRA `(.L_x_16) ;  /* 0x0000000000147947 */ /* 0x000fec0003800000 */
.L_x_10:
[----:B------:R-:W-:Y:S01]  /*1390*/  LOP3.LUT R2, R16, 0x80000000, R3, 0x48, !PT ;  /* 0x8000000010027812 */ /* 0x000fe200078e4803 */
[----:B------:R-:W-:Y:S06]  /*13a0*/  BRA `(.L_x_16) ;  /* 0x00000000000c7947 */ /* 0x000fec0003800000 */
.L_x_9:
[----:B------:R-:W0:Y:S01]  /*13b0*/  MUFU.RSQ R2, -QNAN ;  /* 0xffc0000000027908 */ /* 0x000e220000001400 */
[----:B------:R-:W-:Y:S05]  /*13c0*/  BRA `(.L_x_16) ;  /* 0x0000000000047947 */ /* 0x000fea0003800000 */
.L_x_8:
[----:B------:R-:W-:-:S07]  /*13d0*/  FADD.FTZ R2, R3, R2 ;  /* 0x0000000203027221 */ /* 0x000fce0000010000 */
.L_x_16:
[----:B------:R-:W-:Y:S05]  /*13e0*/  BSYNC.RECONVERGENT B1 ;  /* 0x0000000000017941 */ /* 0x000fea0003800200 */
.L_x_6:
[----:B------:R-:W-:-:S04]  /*13f0*/  HFMA2 R15, -RZ, RZ, 0, 0 ;  /* 0x00000000ff0f7431 */ /* 0x000fc800000001ff */
[----:B0-----:R-:W-:Y:S05]  /*1400*/  RET.REL.NODEC R14 `(_Z10mandelbrotPjPf) ;  /* 0xffffffe80efc7950 */ /* 0x001fea0003c3ffff */
.L_x_17:
[----:B------:R-:W-:-:S00]  /*1410*/  BRA `(.L_x_17) ;  /* 0xfffffffc00fc7947 */ /* 0x000fc0000383ffff */
[----:B------:R-:W-:-:S00]  /*1420*/  NOP ;  /* 0x0000000000007918 */ /* 0x000fc00000000000 */
        /* <DEDUP_REMOVED lines=13> */
.L_x_18:


//--------------------- .nv.shared.reserved.0     --------------------------
	.section	.nv.shared.reserved.0,"aw",@nobits
	.weak		__nv_reservedSMEM_offset_0_alias
	.size		__nv_reservedSMEM_offset_0_alias, 0, 64
	.other		__nv_reservedSMEM_offset_0_alias,@"STO_CUDA_RESERVED_SHARED STV_DEFAULT"
__nv_reservedSMEM_offset_0_alias:
	.zero		0
	.zero		64


//--------------------- .nv.constant0._Z10mandelbrotPjPf --------------------------
	.section	.nv.constant0._Z10mandelbrotPjPf,"a",@progbits
	.sectionflags	@""
	.align	4
.nv.constant0._Z10mandelbrotPjPf:
	.zero		912


//--------------------- SYMBOLS --------------------------

	.type		.nv.reservedSmem.offset0,@object
	.size		.nv.reservedSmem.offset0,0x4
